//
// Generated by NVIDIA NVVM Compiler
//
// Compiler Build ID: CL-36424714
// Cuda compilation tools, release 13.0, V13.0.88
// Based on NVVM 20.0.0
//

.version 9.0
.target sm_100
.address_size 64

	// .globl	_Z6kernelP5entryif

.visible .entry _Z6kernelP5entryif(
	.param .u64 .ptr .align 1 _Z6kernelP5entryif_param_0,
	.param .u32 _Z6kernelP5entryif_param_1,
	.param .f32 _Z6kernelP5entryif_param_2
)
{
	.reg .pred 	%p<32>;
	.reg .b32 	%r<103>;
	.reg .b32 	%f<108>;
	.reg .b64 	%rd<37>;

	ld.param.u64 	%rd4, [_Z6kernelP5entryif_param_0];
	ld.param.u32 	%r49, [_Z6kernelP5entryif_param_1];
	ld.param.f32 	%f28, [_Z6kernelP5entryif_param_2];
	cvta.to.global.u64 	%rd1, %rd4;
	mov.u32 	%r50, %ctaid.x;
	mov.u32 	%r51, %ntid.x;
	mov.u32 	%r52, %tid.x;
	mad.lo.s32 	%r53, %r50, %r51, %r52;
	mul.wide.s32 	%rd5, %r53, 12;
	add.s64 	%rd6, %rd1, %rd5;
	add.s64 	%rd2, %rd6, 4;
	ld.global.f32 	%f1, [%rd6+4];
	sub.f32 	%f2, %f1, %f28;
	shr.u32 	%r54, %r49, 31;
	add.s32 	%r55, %r49, %r54;
	shr.s32 	%r91, %r55, 1;
	add.s32 	%r2, %r49, -1;
	mul.wide.s32 	%rd7, %r91, 12;
	add.s64 	%rd8, %rd1, %rd7;
	ld.global.f32 	%f96, [%rd8+4];
	setp.eq.f32 	%p1, %f96, %f2;
	mov.u32 	%r84, %r91;
	@%p1 bra 	$L__BB0_11;
	mov.b32 	%r81, 0;
	mov.f32 	%f95, %f96;
	mov.u32 	%r84, %r91;
	mov.u32 	%r82, %r49;
$L__BB0_2:
	mov.u32 	%r3, %r84;
	setp.leu.f32 	%p2, %f95, %f2;
	@%p2 bra 	$L__BB0_6;
	setp.eq.s32 	%p6, %r3, 0;
	mov.b32 	%r84, 0;
	@%p6 bra 	$L__BB0_11;
	mul.wide.s32 	%rd11, %r3, 12;
	add.s64 	%rd12, %rd1, %rd11;
	ld.global.f32 	%f30, [%rd12+-8];
	setp.lt.f32 	%p7, %f30, %f2;
	mov.u32 	%r84, %r3;
	@%p7 bra 	$L__BB0_11;
	sub.s32 	%r61, %r3, %r81;
	shr.u32 	%r62, %r61, 31;
	add.s32 	%r63, %r61, %r62;
	shr.s32 	%r84, %r63, 1;
	mov.u32 	%r82, %r3;
	bra.uni 	$L__BB0_10;
$L__BB0_6:
	setp.geu.f32 	%p3, %f95, %f2;
	mov.u32 	%r84, %r3;
	@%p3 bra 	$L__BB0_10;
	setp.eq.s32 	%p4, %r3, %r2;
	mov.u32 	%r84, %r2;
	@%p4 bra 	$L__BB0_11;
	add.s32 	%r84, %r3, 1;
	mul.wide.s32 	%rd9, %r3, 12;
	add.s64 	%rd10, %rd1, %rd9;
	ld.global.f32 	%f29, [%rd10+16];
	setp.gt.f32 	%p5, %f29, %f2;
	@%p5 bra 	$L__BB0_11;
	add.s32 	%r57, %r3, %r82;
	shr.u32 	%r58, %r57, 31;
	add.s32 	%r59, %r57, %r58;
	shr.s32 	%r84, %r59, 1;
	mov.u32 	%r81, %r3;
$L__BB0_10:
	mul.wide.s32 	%rd13, %r84, 12;
	add.s64 	%rd14, %rd1, %rd13;
	ld.global.f32 	%f95, [%rd14+4];
	setp.neu.f32 	%p8, %f95, %f2;
	@%p8 bra 	$L__BB0_2;
$L__BB0_11:
	add.f32 	%f6, %f28, %f1;
	setp.eq.f32 	%p9, %f96, %f6;
	@%p9 bra 	$L__BB0_22;
	mov.b32 	%r88, 0;
	mov.u32 	%r89, %r49;
$L__BB0_13:
	mov.u32 	%r13, %r91;
	setp.leu.f32 	%p10, %f96, %f6;
	@%p10 bra 	$L__BB0_17;
	setp.eq.s32 	%p14, %r13, 0;
	mov.b32 	%r91, 0;
	@%p14 bra 	$L__BB0_22;
	add.s32 	%r91, %r13, -1;
	mul.wide.s32 	%rd17, %r13, 12;
	add.s64 	%rd18, %rd1, %rd17;
	ld.global.f32 	%f32, [%rd18+-8];
	setp.lt.f32 	%p15, %f32, %f6;
	@%p15 bra 	$L__BB0_22;
	sub.s32 	%r69, %r13, %r88;
	shr.u32 	%r70, %r69, 31;
	add.s32 	%r71, %r69, %r70;
	shr.s32 	%r91, %r71, 1;
	mov.u32 	%r89, %r13;
	bra.uni 	$L__BB0_21;
$L__BB0_17:
	setp.geu.f32 	%p11, %f96, %f6;
	mov.u32 	%r91, %r13;
	@%p11 bra 	$L__BB0_21;
	setp.eq.s32 	%p12, %r13, %r2;
	mov.u32 	%r91, %r2;
	@%p12 bra 	$L__BB0_22;
	mul.wide.s32 	%rd15, %r13, 12;
	add.s64 	%rd16, %rd1, %rd15;
	ld.global.f32 	%f31, [%rd16+16];
	setp.gt.f32 	%p13, %f31, %f6;
	mov.u32 	%r91, %r13;
	@%p13 bra 	$L__BB0_22;
	add.s32 	%r65, %r13, %r89;
	shr.u32 	%r66, %r65, 31;
	add.s32 	%r67, %r65, %r66;
	shr.s32 	%r91, %r67, 1;
	mov.u32 	%r88, %r13;
$L__BB0_21:
	mul.wide.s32 	%rd19, %r91, 12;
	add.s64 	%rd20, %rd1, %rd19;
	ld.global.f32 	%f96, [%rd20+4];
	setp.neu.f32 	%p16, %f96, %f6;
	@%p16 bra 	$L__BB0_13;
$L__BB0_22:
	setp.eq.s32 	%p17, %r84, 0;
	mov.b32 	%r72, 0;
	mov.u32 	%r93, %r72;
	@%p17 bra 	$L__BB0_26;
	mul.wide.s32 	%rd21, %r84, 12;
	add.s64 	%rd22, %rd1, %rd21;
	ld.global.f32 	%f97, [%rd22+4];
$L__BB0_24:
	mul.wide.s32 	%rd23, %r84, 12;
	add.s64 	%rd24, %rd1, %rd23;
	ld.global.f32 	%f11, [%rd24+-8];
	setp.neu.f32 	%p18, %f11, %f97;
	mov.u32 	%r93, %r84;
	@%p18 bra 	$L__BB0_26;
	add.s32 	%r84, %r84, -1;
	setp.ne.s32 	%p19, %r84, 0;
	mov.f32 	%f97, %f11;
	mov.u32 	%r93, %r72;
	@%p19 bra 	$L__BB0_24;
$L__BB0_26:
	setp.eq.s32 	%p20, %r91, %r2;
	mov.u32 	%r95, %r2;
	@%p20 bra 	$L__BB0_30;
	add.s32 	%r26, %r49, -2;
	mul.wide.s32 	%rd25, %r91, 12;
	add.s64 	%rd26, %rd1, %rd25;
	ld.global.f32 	%f98, [%rd26+4];
$L__BB0_28:
	mul.wide.s32 	%rd27, %r91, 12;
	add.s64 	%rd28, %rd1, %rd27;
	ld.global.f32 	%f14, [%rd28+16];
	setp.neu.f32 	%p21, %f14, %f98;
	mov.u32 	%r95, %r91;
	@%p21 bra 	$L__BB0_30;
	add.s32 	%r28, %r91, 1;
	setp.ne.s32 	%p22, %r91, %r26;
	mov.f32 	%f98, %f14;
	mov.u32 	%r91, %r28;
	mov.u32 	%r95, %r2;
	@%p22 bra 	$L__BB0_28;
$L__BB0_30:
	setp.lt.s32 	%p23, %r95, %r93;
	mov.f32 	%f107, 0f00000000;
	@%p23 bra 	$L__BB0_43;
	sub.s32 	%r74, %r95, %r93;
	add.s32 	%r30, %r74, 1;
	and.b32  	%r31, %r30, 15;
	setp.lt.u32 	%p24, %r74, 15;
	mov.f32 	%f107, 0f00000000;
	mov.u32 	%r98, %r93;
	@%p24 bra 	$L__BB0_34;
	and.b32  	%r75, %r30, -16;
	neg.s32 	%r96, %r75;
	mov.f32 	%f107, 0f00000000;
	mov.u32 	%r98, %r93;
$L__BB0_33:
	.pragma "nounroll";
	mul.wide.s32 	%rd29, %r98, 12;
	add.s64 	%rd30, %rd1, %rd29;
	ld.global.f32 	%f37, [%rd30+8];
	add.f32 	%f38, %f107, %f37;
	ld.global.f32 	%f39, [%rd30+20];
	add.f32 	%f40, %f38, %f39;
	ld.global.f32 	%f41, [%rd30+32];
	add.f32 	%f42, %f40, %f41;
	ld.global.f32 	%f43, [%rd30+44];
	add.f32 	%f44, %f42, %f43;
	ld.global.f32 	%f45, [%rd30+56];
	add.f32 	%f46, %f44, %f45;
	ld.global.f32 	%f47, [%rd30+68];
	add.f32 	%f48, %f46, %f47;
	ld.global.f32 	%f49, [%rd30+80];
	add.f32 	%f50, %f48, %f49;
	ld.global.f32 	%f51, [%rd30+92];
	add.f32 	%f52, %f50, %f51;
	ld.global.f32 	%f53, [%rd30+104];
	add.f32 	%f54, %f52, %f53;
	ld.global.f32 	%f55, [%rd30+116];
	add.f32 	%f56, %f54, %f55;
	ld.global.f32 	%f57, [%rd30+128];
	add.f32 	%f58, %f56, %f57;
	ld.global.f32 	%f59, [%rd30+140];
	add.f32 	%f60, %f58, %f59;
	ld.global.f32 	%f61, [%rd30+152];
	add.f32 	%f62, %f60, %f61;
	ld.global.f32 	%f63, [%rd30+164];
	add.f32 	%f64, %f62, %f63;
	ld.global.f32 	%f65, [%rd30+176];
	add.f32 	%f66, %f64, %f65;
	ld.global.f32 	%f67, [%rd30+188];
	add.f32 	%f107, %f66, %f67;
	add.s32 	%r98, %r98, 16;
	add.s32 	%r96, %r96, 16;
	setp.ne.s32 	%p25, %r96, 0;
	@%p25 bra 	$L__BB0_33;
$L__BB0_34:
	setp.eq.s32 	%p26, %r31, 0;
	@%p26 bra 	$L__BB0_43;
	and.b32  	%r38, %r30, 7;
	setp.lt.u32 	%p27, %r31, 8;
	@%p27 bra 	$L__BB0_37;
	mul.wide.s32 	%rd31, %r98, 12;
	add.s64 	%rd32, %rd1, %rd31;
	ld.global.f32 	%f69, [%rd32+8];
	add.f32 	%f70, %f107, %f69;
	ld.global.f32 	%f71, [%rd32+20];
	add.f32 	%f72, %f70, %f71;
	ld.global.f32 	%f73, [%rd32+32];
	add.f32 	%f74, %f72, %f73;
	ld.global.f32 	%f75, [%rd32+44];
	add.f32 	%f76, %f74, %f75;
	ld.global.f32 	%f77, [%rd32+56];
	add.f32 	%f78, %f76, %f77;
	ld.global.f32 	%f79, [%rd32+68];
	add.f32 	%f80, %f78, %f79;
	ld.global.f32 	%f81, [%rd32+80];
	add.f32 	%f82, %f80, %f81;
	ld.global.f32 	%f83, [%rd32+92];
	add.f32 	%f107, %f82, %f83;
	add.s32 	%r98, %r98, 8;
$L__BB0_37:
	setp.eq.s32 	%p28, %r38, 0;
	@%p28 bra 	$L__BB0_43;
	and.b32  	%r41, %r30, 3;
	setp.lt.u32 	%p29, %r38, 4;
	@%p29 bra 	$L__BB0_40;
	mul.wide.s32 	%rd33, %r98, 12;
	add.s64 	%rd34, %rd1, %rd33;
	ld.global.f32 	%f85, [%rd34+8];
	add.f32 	%f86, %f107, %f85;
	ld.global.f32 	%f87, [%rd34+20];
	add.f32 	%f88, %f86, %f87;
	ld.global.f32 	%f89, [%rd34+32];
	add.f32 	%f90, %f88, %f89;
	ld.global.f32 	%f91, [%rd34+44];
	add.f32 	%f107, %f90, %f91;
	add.s32 	%r98, %r98, 4;
$L__BB0_40:
	setp.eq.s32 	%p30, %r41, 0;
	@%p30 bra 	$L__BB0_43;
	add.s64 	%rd3, %rd1, 8;
	neg.s32 	%r101, %r41;
$L__BB0_42:
	.pragma "nounroll";
	mul.wide.s32 	%rd35, %r98, 12;
	add.s64 	%rd36, %rd3, %rd35;
	ld.global.f32 	%f92, [%rd36];
	add.f32 	%f107, %f107, %f92;
	add.s32 	%r98, %r98, 1;
	add.s32 	%r101, %r101, 1;
	setp.ne.s32 	%p31, %r101, 0;
	@%p31 bra 	$L__BB0_42;
$L__BB0_43:
	sub.s32 	%r76, %r95, %r93;
	add.s32 	%r77, %r76, 1;
	cvt.rn.f32.s32 	%f93, %r77;
	div.rn.f32 	%f94, %f107, %f93;
	st.global.f32 	[%rd2+4], %f94;
	ret;

}


// ===== COMPILED SASS (sm_100) =====

	.target	sm_100

	.elftype	@"ET_EXEC"


//--------------------- .note.nv.tkinfo           --------------------------
	.section	.note.nv.tkinfo,"",@"SHT_NOTE"
	.sectionflags	@"SHF_NOTE_NV_TKINFO"
	.tkinfo
        /*0018*/ 	.word	0x00000002
        /*0030*/ 	.string	""
        /*0030*/ 	.string	"ptxas"
        /*0030*/ 	.string	"Cuda compilation tools, release 13.0, V13.0.88"
        /*0030*/ 	.string	"Build cuda_13.0.r13.0/compiler.36424714_0"
        /*0030*/ 	.string	"-arch sm_100 -m 64 "



//--------------------- .note.nv.cuinfo           --------------------------
	.section	.note.nv.cuinfo,"",@"SHT_NOTE"
	.sectionflags	@"SHF_NOTE_NV_CUINFO"
        /*0018*/ 	.short	0x0002
        /*001a*/ 	.short	0x0064
        /*001c*/ 	.short	0x0082
	.zero		2


//--------------------- .nv.info                  --------------------------
	.section	.nv.info,"",@"SHT_CUDA_INFO"
	.align	4


	//----- nvinfo : EIATTR_REGCOUNT
	.align		4
        /*0000*/ 	.byte	0x04, 0x2f
        /*0002*/ 	.short	(.L_1 - .L_0)
	.align		4
.L_0:
        /*0004*/ 	.word	index@(_Z6kernelP5entryif)
        /*0008*/ 	.word	0x00000020


	//----- nvinfo : EIATTR_FRAME_SIZE
	.align		4
.L_1:
        /*000c*/ 	.byte	0x04, 0x11
        /*000e*/ 	.short	(.L_3 - .L_2)
	.align		4
.L_2:
        /*0010*/ 	.word	index@($__internal_0_$__cuda_sm3x_div_rn_noftz_f32_slowpath)
        /*0014*/ 	.word	0x00000000


	//----- nvinfo : EIATTR_FRAME_SIZE
	.align		4
.L_3:
        /*0018*/ 	.byte	0x04, 0x11
        /*001a*/ 	.short	(.L_5 - .L_4)
	.align		4
.L_4:
        /*001c*/ 	.word	index@(_Z6kernelP5entryif)
        /*0020*/ 	.word	0x00000000


	//----- nvinfo : EIATTR_MIN_STACK_SIZE
	.align		4
.L_5:
        /*0024*/ 	.byte	0x04, 0x12
        /*0026*/ 	.short	(.L_7 - .L_6)
	.align		4
.L_6:
        /*0028*/ 	.word	index@(_Z6kernelP5entryif)
        /*002c*/ 	.word	0x00000000
.L_7:


//--------------------- .nv.compat                --------------------------
	.section	.nv.compat,"",@"SHT_CUDA_COMPAT_INFO"
	.align	4
        /*0000*/ 	.byte	0x02, 0x09, 0x00, 0x00, 0x02, 0x02, 0x01, 0x00, 0x02, 0x05, 0x05, 0x00, 0x03, 0x07, 0x01, 0x01
        /*0010*/ 	.byte	0x02, 0x03, 0x00, 0x00, 0x02, 0x06, 0x01, 0x00, 0x04, 0x0b, 0x08, 0x00, 0x01, 0x00, 0x00, 0x00
        /*0020*/ 	.byte	0x00, 0x00, 0x00, 0x00


//--------------------- .nv.info._Z6kernelP5entryif --------------------------
	.section	.nv.info._Z6kernelP5entryif,"",@"SHT_CUDA_INFO"
	.sectionflags	@""
	.align	4


	//----- nvinfo : EIATTR_CUDA_API_VERSION
	.align		4
        /*0000*/ 	.byte	0x04, 0x37
        /*0002*/ 	.short	(.L_9 - .L_8)
.L_8:
        /*0004*/ 	.word	0x00000082


	//----- nvinfo : EIATTR_KPARAM_INFO
	.align		4
.L_9:
        /*0008*/ 	.byte	0x04, 0x17
        /*000a*/ 	.short	(.L_11 - .L_10)
.L_10:
        /*000c*/ 	.word	0x00000000
        /*0010*/ 	.short	0x0002
        /*0012*/ 	.short	0x000c
        /*0014*/ 	.byte	0x00, 0xf0, 0x11, 0x00


	//----- nvinfo : EIATTR_KPARAM_INFO
	.align		4
.L_11:
        /*0018*/ 	.byte	0x04, 0x17
        /*001a*/ 	.short	(.L_13 - .L_12)
.L_12:
        /*001c*/ 	.word	0x00000000
        /*0020*/ 	.short	0x0001
        /*0022*/ 	.short	0x0008
        /*0024*/ 	.byte	0x00, 0xf0, 0x11, 0x00


	//----- nvinfo : EIATTR_KPARAM_INFO
	.align		4
.L_13:
        /*0028*/ 	.byte	0x04, 0x17
        /*002a*/ 	.short	(.L_15 - .L_14)
.L_14:
        /*002c*/ 	.word	0x00000000
        /*0030*/ 	.short	0x0000
        /*0032*/ 	.short	0x0000
        /*0034*/ 	.byte	0x00, 0xf5, 0x21, 0x00


	//----- nvinfo : EIATTR_SPARSE_MMA_MASK
	.align		4
.L_15:
        /*0038*/ 	.byte	0x03, 0x50
        /*003a*/ 	.short	0x0000


	//----- nvinfo : EIATTR_MAXREG_COUNT
	.align		4
        /*003c*/ 	.byte	0x03, 0x1b
        /*003e*/ 	.short	0x00ff


	//----- nvinfo : EIATTR_MERCURY_ISA_VERSION
	.align		4
        /*0040*/ 	.byte	0x03, 0x5f
        /*0042*/ 	.short	0x0101


	//----- nvinfo : EIATTR_VRC_CTA_INIT_COUNT
	.align		4
        /*0044*/ 	.byte	0x02, 0x4a
	.zero		1
	.zero		1


	//----- nvinfo : EIATTR_EXIT_INSTR_OFFSETS
	.align		4
        /*0048*/ 	.byte	0x04, 0x1c
        /*004a*/ 	.short	(.L_17 - .L_16)


	//   ....[0]....
.L_16:
        /*004c*/ 	.word	0x00001210


	//----- nvinfo : EIATTR_CRS_STACK_SIZE
	.align		4
.L_17:
        /*0050*/ 	.byte	0x04, 0x1e
        /*0052*/ 	.short	(.L_19 - .L_18)
.L_18:
        /*0054*/ 	.word	0x00000000


	//----- nvinfo : EIATTR_CBANK_PARAM_SIZE
	.align		4
.L_19:
        /*0058*/ 	.byte	0x03, 0x19
        /*005a*/ 	.short	0x0010


	//----- nvinfo : EIATTR_PARAM_CBANK
	.align		4
        /*005c*/ 	.byte	0x04, 0x0a
        /*005e*/ 	.short	(.L_21 - .L_20)
	.align		4
.L_20:
        /*0060*/ 	.word	index@(.nv.constant0._Z6kernelP5entryif)
        /*0064*/ 	.short	0x0380
        /*0066*/ 	.short	0x0010


	//----- nvinfo : EIATTR_SW_WAR
	.align		4
.L_21:
        /*0068*/ 	.byte	0x04, 0x36
        /*006a*/ 	.short	(.L_23 - .L_22)
.L_22:
        /*006c*/ 	.word	0x00000008
.L_23:


//--------------------- .nv.callgraph             --------------------------
	.section	.nv.callgraph,"",@"SHT_CUDA_CALLGRAPH"
	.align	4
	.sectionentsize	8
	.align		4
        /*0000*/ 	.word	0x00000000
	.align		4
        /*0004*/ 	.word	0xffffffff
	.align		4
        /*0008*/ 	.word	0x00000000
	.align		4
        /*000c*/ 	.word	0xfffffffe
	.align		4
        /*0010*/ 	.word	0x00000000
	.align		4
        /*0014*/ 	.word	0xfffffffd
	.align		4
        /*0018*/ 	.word	0x00000000
	.align		4
        /*001c*/ 	.word	0xfffffffc


//--------------------- .text._Z6kernelP5entryif  --------------------------
	.section	.text._Z6kernelP5entryif,"ax",@progbits
	.align	128
        .global         _Z6kernelP5entryif
        .type           _Z6kernelP5entryif,@function
        .size           _Z6kernelP5entryif,(.L_x_42 - _Z6kernelP5entryif)
        .other          _Z6kernelP5entryif,@"STO_CUDA_ENTRY STV_DEFAULT"
_Z6kernelP5entryif:
.text._Z6kernelP5entryif:
[----:B------:R-:W-:Y:S01]  /*0000*/  LDC R1, c[0x0][0x37c] ;  /* 0x0000df00ff017b82 */ /* 0x000fe20000000800 */
[----:B------:R-:W0:Y:S07]  /*0010*/  S2R R0, SR_TID.X ;  /* 0x0000000000007919 */ /* 0x000e2e0000002100 */
[----:B------:R-:W0:Y:S01]  /*0020*/  S2UR UR6, SR_CTAID.X ;  /* 0x00000000000679c3 */ /* 0x000e220000002500 */
[----:B------:R-:W1:Y:S07]  /*0030*/  LDCU.64 UR4, c[0x0][0x358] ;  /* 0x00006b00ff0477ac */ /* 0x000e6e0008000a00 */
[----:B------:R-:W2:Y:S08]  /*0040*/  LDC.64 R12, c[0x0][0x388] ;  /* 0x0000e200ff0c7b82 */ /* 0x000eb00000000a00 */
[----:B------:R-:W0:Y:S08]  /*0050*/  LDC R5, c[0x0][0x360] ;  /* 0x0000d800ff057b82 */ /* 0x000e300000000800 */
[----:B------:R-:W3:Y:S01]  /*0060*/  LDC.64 R8, c[0x0][0x380] ;  /* 0x0000e000ff087b82 */ /* 0x000ee20000000a00 */
[----:B--2---:R-:W-:-:S04]  /*0070*/  LEA.HI R3, R12, R12, RZ, 0x1 ;  /* 0x0000000c0c037211 */ /* 0x004fc800078f08ff */
[----:B------:R-:W-:Y:S01]  /*0080*/  SHF.R.S32.HI R3, RZ, 0x1, R3 ;  /* 0x00000001ff037819 */ /* 0x000fe20000011403 */
[----:B0-----:R-:W-:-:S04]  /*0090*/  IMAD R5, R5, UR6, R0 ;  /* 0x0000000605057c24 */ /* 0x001fc8000f8e0200 */
[----:B---3--:R-:W-:-:S04]  /*00a0*/  IMAD.WIDE R4, R5, 0xc, R8 ;  /* 0x0000000c05047825 */ /* 0x008fc800078e0208 */
[----:B------:R-:W-:Y:S01]  /*00b0*/  IMAD.WIDE R8, R3, 0xc, R8 ;  /* 0x0000000c03087825 */ /* 0x000fe200078e0208 */
[----:B-1----:R-:W2:Y:S04]  /*00c0*/  LDG.E R6, desc[UR4][R4.64+0x4] ;  /* 0x0000040404067981 */ /* 0x002ea8000c1e1900 */
[----:B------:R-:W3:Y:S01]  /*00d0*/  LDG.E R0, desc[UR4][R8.64+0x4] ;  /* 0x0000040408007981 */ /* 0x000ee2000c1e1900 */
[----:B------:R-:W-:Y:S01]  /*00e0*/  BSSY.RECONVERGENT B0, `(.L_x_0) ;  /* 0x0000034000007945 */ /* 0x000fe20003800200 */
[----:B------:R-:W-:Y:S02]  /*00f0*/  VIADD R2, R12, 0xffffffff ;  /* 0xffffffff0c027836 */ /* 0x000fe40000000000 */
[----:B------:R-:W-:Y:S02]  /*0100*/  IMAD.MOV.U32 R7, RZ, RZ, R3 ;  /* 0x000000ffff077224 */ /* 0x000fe400078e0003 */
[----:B--2---:R-:W-:-:S05]  /*0110*/  FADD R13, R6, -R13 ;  /* 0x8000000d060d7221 */ /* 0x004fca0000000000 */
[----:B---3--:R-:W-:-:S13]  /*0120*/  FSETP.NEU.AND P0, PT, R0, R13, PT ;  /* 0x0000000d0000720b */ /* 0x008fda0003f0d000 */
[----:B------:R-:W-:Y:S05]  /*0130*/  @!P0 BRA `(.L_x_1) ;  /* 0x0000000000b88947 */ /* 0x000fea0003800000 */
[----:B------:R-:W0:Y:S01]  /*0140*/  LDC.64 R8, c[0x0][0x380] ;  /* 0x0000e000ff087b82 */ /* 0x000e220000000a00 */
[----:B------:R-:W1:Y:S01]  /*0150*/  LDCU UR6, c[0x0][0x388] ;  /* 0x00007100ff0677ac */ /* 0x000e620008000800 */
[----:B------:R-:W-:Y:S01]  /*0160*/  IMAD.MOV.U32 R12, RZ, RZ, RZ ;  /* 0x000000ffff0c7224 */ /* 0x000fe200078e00ff */
[----:B------:R-:W-:Y:S01]  /*0170*/  MOV R10, R0 ;  /* 0x00000000000a7202 */ /* 0x000fe20000000f00 */
[----:B------:R-:W-:Y:S02]  /*0180*/  IMAD.MOV.U32 R3, RZ, RZ, R7 ;  /* 0x000000ffff037224 */ /* 0x000fe400078e0007 */
[----:B-1----:R-:W-:-:S07]  /*0190*/  IMAD.U32 R14, RZ, RZ, UR6 ;  /* 0x00000006ff0e7e24 */ /* 0x002fce000f8e00ff */
.L_x_5:
[----:B------:R-:W-:Y:S01]  /*01a0*/  FSETP.GT.AND P0, PT, R10, R13, PT ;  /* 0x0000000d0a00720b */ /* 0x000fe20003f04000 */
[----:B------:R-:W-:Y:S01]  /*01b0*/  BSSY.RELIABLE B1, `(.L_x_2) ;  /* 0x0000022000017945 */ /* 0x000fe20003800100 */
[----:B------:R-:W-:-:S11]  /*01c0*/  IMAD.MOV.U32 R15, RZ, RZ, R3 ;  /* 0x000000ffff0f7224 */ /* 0x000fd600078e0003 */
[----:B------:R-:W-:Y:S05]  /*01d0*/  @!P0 BRA `(.L_x_3) ;  /* 0x00000000003c8947 */ /* 0x000fea0003800000 */
[----:B------:R-:W-:Y:S01]  /*01e0*/  ISETP.NE.AND P0, PT, R3, RZ, PT ;  /* 0x000000ff0300720c */ /* 0x000fe20003f05270 */
[----:B------:R-:W-:-:S12]  /*01f0*/  HFMA2 R3, -RZ, RZ, 0, 0 ;  /* 0x00000000ff037431 */ /* 0x000fd800000001ff */
[----:B------:R-:W-:Y:S05]  /*0200*/  @!P0 BREAK.RELIABLE B1 ;  /* 0x0000000000018942 */ /* 0x000fea0003800100 */
[----:B------:R-:W-:Y:S05]  /*0210*/  @!P0 BRA `(.L_x_1) ;  /* 0x0000000000808947 */ /* 0x000fea0003800000 */
[----:B0-----:R-:W-:-:S06]  /*0220*/  IMAD.WIDE R10, R15, 0xc, R8 ;  /* 0x0000000c0f0a7825 */ /* 0x001fcc00078e0208 */
[----:B------:R-:W2:Y:S01]  /*0230*/  LDG.E R10, desc[UR4][R10.64+-0x8] ;  /* 0xfffff8040a0a7981 */ /* 0x000ea2000c1e1900 */
[----:B------:R-:W-:Y:S01]  /*0240*/  IMAD.MOV.U32 R3, RZ, RZ, R15 ;  /* 0x000000ffff037224 */ /* 0x000fe200078e000f */
[----:B--2---:R-:W-:-:S13]  /*0250*/  FSETP.GEU.AND P0, PT, R10, R13, PT ;  /* 0x0000000d0a00720b */ /* 0x004fda0003f0e000 */
[----:B------:R-:W-:Y:S05]  /*0260*/  @!P0 BREAK.RELIABLE B1 ;  /* 0x0000000000018942 */ /* 0x000fea0003800100 */
[----:B------:R-:W-:Y:S05]  /*0270*/  @!P0 BRA `(.L_x_1) ;  /* 0x0000000000688947 */ /* 0x000fea0003800000 */
[----:B------:R-:W-:Y:S02]  /*0280*/  IMAD.IADD R3, R15, 0x1, -R12 ;  /* 0x000000010f037824 */ /* 0x000fe400078e0a0c */
[----:B------:R-:W-:-:S03]  /*0290*/  IMAD.MOV.U32 R14, RZ, RZ, R15 ;  /* 0x000000ffff0e7224 */ /* 0x000fc600078e000f */
[----:B------:R-:W-:-:S04]  /*02a0*/  LEA.HI R3, R3, R3, RZ, 0x1 ;  /* 0x0000000303037211 */ /* 0x000fc800078f08ff */
[----:B------:R-:W-:Y:S01]  /*02b0*/  SHF.R.S32.HI R3, RZ, 0x1, R3 ;  /* 0x00000001ff037819 */ /* 0x000fe20000011403 */
[----:B------:R-:W-:Y:S06]  /*02c0*/  BRA `(.L_x_4) ;  /* 0x0000000000407947 */ /* 0x000fec0003800000 */
.L_x_3:
[----:B------:R-:W-:-:S13]  /*02d0*/  FSETP.GEU.AND P0, PT, R10, R13, PT ;  /* 0x0000000d0a00720b */ /* 0x000fda0003f0e000 */
[----:B------:R-:W-:Y:S05]  /*02e0*/  @P0 BRA `(.L_x_4) ;  /* 0x0000000000380947 */ /* 0x000fea0003800000 */
[-C--:B------:R-:W-:Y:S02]  /*02f0*/  ISETP.NE.AND P0, PT, R3, R2.reuse, PT ;  /* 0x000000020300720c */ /* 0x080fe40003f05270 */
[----:B------:R-:W-:-:S11]  /*0300*/  MOV R3, R2 ;  /* 0x0000000200037202 */ /* 0x000fd60000000f00 */
[----:B------:R-:W-:Y:S05]  /*0310*/  @!P0 BREAK.RELIABLE B1 ;  /* 0x0000000000018942 */ /* 0x000fea0003800100 */
[----:B------:R-:W-:Y:S05]  /*0320*/  @!P0 BRA `(.L_x_1) ;  /* 0x00000000003c8947 */ /* 0x000fea0003800000 */
[----:B0-----:R-:W-:-:S06]  /*0330*/  IMAD.WIDE R10, R15, 0xc, R8 ;  /* 0x0000000c0f0a7825 */ /* 0x001fcc00078e0208 */
[----:B------:R-:W2:Y:S01]  /*0340*/  LDG.E R10, desc[UR4][R10.64+0x10] ;  /* 0x000010040a0a7981 */ /* 0x000ea2000c1e1900 */
[----:B------:R-:W-:Y:S01]  /*0350*/  VIADD R3, R15, 0x1 ;  /* 0x000000010f037836 */ /* 0x000fe20000000000 */
[----:B--2---:R-:W-:-:S13]  /*0360*/  FSETP.GT.AND P0, PT, R10, R13, PT ;  /* 0x0000000d0a00720b */ /* 0x004fda0003f04000 */
[----:B------:R-:W-:Y:S05]  /*0370*/  @P0 BREAK.RELIABLE B1 ;  /* 0x0000000000010942 */ /* 0x000fea0003800100 */
[----:B------:R-:W-:Y:S05]  /*0380*/  @P0 BRA `(.L_x_1) ;  /* 0x0000000000240947 */ /* 0x000fea0003800000 */
[----:B------:R-:W-:Y:S01]  /*0390*/  IMAD.IADD R3, R14, 0x1, R15 ;  /* 0x000000010e037824 */ /* 0x000fe200078e020f */
[----:B------:R-:W-:-:S04]  /*03a0*/  MOV R12, R15 ;  /* 0x0000000f000c7202 */ /* 0x000fc80000000f00 */
[----:B------:R-:W-:-:S04]  /*03b0*/  LEA.HI R3, R3, R3, RZ, 0x1 ;  /* 0x0000000303037211 */ /* 0x000fc800078f08ff */
[----:B------:R-:W-:-:S07]  /*03c0*/  SHF.R.S32.HI R3, RZ, 0x1, R3 ;  /* 0x00000001ff037819 */ /* 0x000fce0000011403 */
.L_x_4:
[----:B------:R-:W-:Y:S05]  /*03d0*/  BSYNC.RELIABLE B1 ;  /* 0x0000000000017941 */ /* 0x000fea0003800100 */
.L_x_2:
[----:B0-----:R-:W-:-:S06]  /*03e0*/  IMAD.WIDE R10, R3, 0xc, R8 ;  /* 0x0000000c030a7825 */ /* 0x001fcc00078e0208 */
[----:B------:R-:W2:Y:S02]  /*03f0*/  LDG.E R10, desc[UR4][R10.64+0x4] ;  /* 0x000004040a0a7981 */ /* 0x000ea4000c1e1900 */
[----:B--2---:R-:W-:-:S13]  /*0400*/  FSETP.NEU.AND P0, PT, R10, R13, PT ;  /* 0x0000000d0a00720b */ /* 0x004fda0003f0d000 */
[----:B------:R-:W-:Y:S05]  /*0410*/  @P0 BRA `(.L_x_5) ;  /* 0xfffffffc00600947 */ /* 0x000fea000383ffff */
.L_x_1:
[----:B------:R-:W-:Y:S05]  /*0420*/  BSYNC.RECONVERGENT B0 ;  /* 0x0000000000007941 */ /* 0x000fea0003800200 */
.L_x_0:
[----:B------:R-:W-:Y:S05]  /*0430*/  WARPSYNC.ALL ;  /* 0x0000000000007948 */ /* 0x000fea0003800000 */
[----:B------:R-:W1:Y:S01]  /*0440*/  LDCU UR6, c[0x0][0x38c] ;  /* 0x00007180ff0677ac */ /* 0x000e620008000800 */
[----:B------:R-:W-:Y:S01]  /*0450*/  BSSY.RECONVERGENT B0, `(.L_x_6) ;  /* 0x0000030000007945 */ /* 0x000fe20003800200 */
[----:B-1----:R-:W-:-:S05]  /*0460*/  FADD R13, R6, UR6 ;  /* 0x00000006060d7e21 */ /* 0x002fca0008000000 */
[----:B------:R-:W-:-:S13]  /*0470*/  FSETP.NEU.AND P0, PT, R0, R13, PT ;  /* 0x0000000d0000720b */ /* 0x000fda0003f0d000 */
[----:B------:R-:W-:Y:S05]  /*0480*/  @!P0 BRA `(.L_x_7) ;  /* 0x0000000000b08947 */ /* 0x000fea0003800000 */
[----:B0-----:R-:W0:Y:S01]  /*0490*/  LDC.64 R8, c[0x0][0x380] ;  /* 0x0000e000ff087b82 */ /* 0x001e220000000a00 */
[----:B------:R-:W1:Y:S01]  /*04a0*/  LDCU UR6, c[0x0][0x388] ;  /* 0x00007100ff0677ac */ /* 0x000e620008000800 */
[----:B------:R-:W-:Y:S02]  /*04b0*/  IMAD.MOV.U32 R6, RZ, RZ, RZ ;  /* 0x000000ffff067224 */ /* 0x000fe400078e00ff */
[----:B-1----:R-:W-:-:S07]  /*04c0*/  IMAD.U32 R12, RZ, RZ, UR6 ;  /* 0x00000006ff0c7e24 */ /* 0x002fce000f8e00ff */
.L_x_11:
[----:B------:R-:W-:Y:S01]  /*04d0*/  FSETP.GT.AND P0, PT, R0, R13, PT ;  /* 0x0000000d0000720b */ /* 0x000fe20003f04000 */
[----:B------:R-:W-:Y:S01]  /*04e0*/  BSSY.RELIABLE B1, `(.L_x_8) ;  /* 0x0000022000017945 */ /* 0x000fe20003800100 */
[----:B------:R-:W-:-:S11]  /*04f0*/  MOV R15, R7 ;  /* 0x00000007000f7202 */ /* 0x000fd60000000f00 */
[----:B------:R-:W-:Y:S05]  /*0500*/  @!P0 BRA `(.L_x_9) ;  /* 0x00000000003c8947 */ /* 0x000fea0003800000 */
[----:B------:R-:W-:Y:S01]  /*0510*/  ISETP.NE.AND P0, PT, R7, RZ, PT ;  /* 0x000000ff0700720c */ /* 0x000fe20003f05270 */
[----:B------:R-:W-:-:S12]  /*0520*/  IMAD.MOV.U32 R7, RZ, RZ, RZ ;  /* 0x000000ffff077224 */ /* 0x000fd800078e00ff */
[----:B------:R-:W-:Y:S05]  /*0530*/  @!P0 BREAK.RELIABLE B1 ;  /* 0x0000000000018942 */ /* 0x000fea0003800100 */
[----:B------:R-:W-:Y:S05]  /*0540*/  @!P0 BRA `(.L_x_7) ;  /* 0x0000000000808947 */ /* 0x000fea0003800000 */
[----:B0-----:R-:W-:-:S06]  /*0550*/  IMAD.WIDE R10, R15, 0xc, R8 ;  /* 0x0000000c0f0a7825 */ /* 0x001fcc00078e0208 */
[----:B------:R-:W2:Y:S01]  /*0560*/  LDG.E R10, desc[UR4][R10.64+-0x8] ;  /* 0xfffff8040a0a7981 */ /* 0x000ea2000c1e1900 */
[----:B------:R-:W-:Y:S01]  /*0570*/  VIADD R7, R15, 0xffffffff ;  /* 0xffffffff0f077836 */ /* 0x000fe20000000000 */
[----:B--2---:R-:W-:-:S13]  /*0580*/  FSETP.GEU.AND P0, PT, R10, R13, PT ;  /* 0x0000000d0a00720b */ /* 0x004fda0003f0e000 */
[----:B------:R-:W-:Y:S05]  /*0590*/  @!P0 BREAK.RELIABLE B1 ;  /* 0x0000000000018942 */ /* 0x000fea0003800100 */
[----:B------:R-:W-:Y:S05]  /*05a0*/  @!P0 BRA `(.L_x_7) ;  /* 0x0000000000688947 */ /* 0x000fea0003800000 */
[----:B------:R-:W-:Y:S01]  /*05b0*/  IADD3 R0, PT, PT, -R6, R15, RZ ;  /* 0x0000000f06007210 */ /* 0x000fe20007ffe1ff */
[----:B------:R-:W-:-:S03]  /*05c0*/  IMAD.MOV.U32 R12, RZ, RZ, R15 ;  /* 0x000000ffff0c7224 */ /* 0x000fc600078e000f */
[----:B------:R-:W-:-:S04]  /*05d0*/  LEA.HI R0, R0, R0, RZ, 0x1 ;  /* 0x0000000000007211 */ /* 0x000fc800078f08ff */
[----:B------:R-:W-:Y:S01]  /*05e0*/  SHF.R.S32.HI R7, RZ, 0x1, R0 ;  /* 0x00000001ff077819 */ /* 0x000fe20000011400 */
[----:B------:R-:W-:Y:S06]  /*05f0*/  BRA `(.L_x_10) ;  /* 0x0000000000407947 */ /* 0x000fec0003800000 */
.L_x_9:
[----:B------:R-:W-:-:S13]  /*0600*/  FSETP.GEU.AND P0, PT, R0, R13, PT ;  /* 0x0000000d0000720b */ /* 0x000fda0003f0e000 */
[----:B------:R-:W-:Y:S05]  /*0610*/  @P0 BRA `(.L_x_10) ;  /* 0x0000000000380947 */ /* 0x000fea0003800000 */
[----:B------:R-:W-:Y:S01]  /*0620*/  ISETP.NE.AND P0, PT, R7, R2, PT ;  /* 0x000000020700720c */ /* 0x000fe20003f05270 */
[----:B------:R-:W-:-:S12]  /*0630*/  IMAD.MOV.U32 R7, RZ, RZ, R2 ;  /* 0x000000ffff077224 */ /* 0x000fd800078e0002 */
[----:B------:R-:W-:Y:S05]  /*0640*/  @!P0 BREAK.RELIABLE B1 ;  /* 0x0000000000018942 */ /* 0x000fea0003800100 */
[----:B------:R-:W-:Y:S05]  /*0650*/  @!P0 BRA `(.L_x_7) ;  /* 0x00000000003c8947 */ /* 0x000fea0003800000 */
[----:B0-----:R-:W-:-:S06]  /*0660*/  IMAD.WIDE R10, R15, 0xc, R8 ;  /* 0x0000000c0f0a7825 */ /* 0x001fcc00078e0208 */
[----:B------:R-:W2:Y:S01]  /*0670*/  LDG.E R10, desc[UR4][R10.64+0x10] ;  /* 0x000010040a0a7981 */ /* 0x000ea2000c1e1900 */
[----:B------:R-:W-:Y:S02]  /*0680*/  MOV R7, R15 ;  /* 0x0000000f00077202 */ /* 0x000fe40000000f00 */
[----:B--2---:R-:W-:-:S13]  /*0690*/  FSETP.GT.AND P0, PT, R10, R13, PT ;  /* 0x0000000d0a00720b */ /* 0x004fda0003f04000 */
[----:B------:R-:W-:Y:S05]  /*06a0*/  @P0 BREAK.RELIABLE B1 ;  /* 0x0000000000010942 */ /* 0x000fea0003800100 */
[----:B------:R-:W-:Y:S05]  /*06b0*/  @P0 BRA `(.L_x_7) ;  /* 0x0000000000240947 */ /* 0x000fea0003800000 */
[--C-:B------:R-:W-:Y:S02]  /*06c0*/  IMAD.IADD R0, R12, 0x1, R15.reuse ;  /* 0x000000010c007824 */ /* 0x100fe400078e020f */
[----:B------:R-:W-:-:S03]  /*06d0*/  IMAD.MOV.U32 R6, RZ, RZ, R15 ;  /* 0x000000ffff067224 */ /* 0x000fc600078e000f */
[----:B------:R-:W-:-:S04]  /*06e0*/  LEA.HI R0, R0, R0, RZ, 0x1 ;  /* 0x0000000000007211 */ /* 0x000fc800078f08ff */
[----:B------:R-:W-:-:S07]  /*06f0*/  SHF.R.S32.HI R7, RZ, 0x1, R0 ;  /* 0x00000001ff077819 */ /* 0x000fce0000011400 */
.L_x_10:
[----:B------:R-:W-:Y:S05]  /*0700*/  BSYNC.RELIABLE B1 ;  /* 0x0000000000017941 */ /* 0x000fea0003800100 */
.L_x_8:
[----:B0-----:R-:W-:-:S05]  /*0710*/  IMAD.WIDE R10, R7, 0xc, R8 ;  /* 0x0000000c070a7825 */ /* 0x001fca00078e0208 */
[----:B------:R-:W2:Y:S02]  /*0720*/  LDG.E R0, desc[UR4][R10.64+0x4] ;  /* 0x000004040a007981 */ /* 0x000ea4000c1e1900 */
[----:B--2---:R-:W-:-:S13]  /*0730*/  FSETP.NEU.AND P0, PT, R0, R13, PT ;  /* 0x0000000d0000720b */ /* 0x004fda0003f0d000 */
[----:B------:R-:W-:Y:S05]  /*0740*/  @P0 BRA `(.L_x_11) ;  /* 0xfffffffc00600947 */ /* 0x000fea000383ffff */
.L_x_7:
[----:B------:R-:W-:Y:S05]  /*0750*/  BSYNC.RECONVERGENT B0 ;  /* 0x0000000000007941 */ /* 0x000fea0003800200 */
.L_x_6:
[----:B------:R-:W-:Y:S05]  /*0760*/  WARPSYNC.ALL ;  /* 0x0000000000007948 */ /* 0x000fea0003800000 */
[----:B------:R-:W-:Y:S01]  /*0770*/  ISETP.NE.AND P0, PT, R3, RZ, PT ;  /* 0x000000ff0300720c */ /* 0x000fe20003f05270 */
[----:B------:R-:W-:Y:S01]  /*0780*/  BSSY.RECONVERGENT B0, `(.L_x_12) ;  /* 0x0000011000007945 */ /* 0x000fe20003800200 */
[----:B------:R-:W-:-:S11]  /*0790*/  HFMA2 R0, -RZ, RZ, 0, 0 ;  /* 0x00000000ff007431 */ /* 0x000fd600000001ff */
[----:B------:R-:W-:Y:S05]  /*07a0*/  @!P0 BRA `(.L_x_13) ;  /* 0x0000000000388947 */ /* 0x000fea0003800000 */
[----:B0-----:R-:W0:Y:S08]  /*07b0*/  LDC.64 R8, c[0x0][0x380] ;  /* 0x0000e000ff087b82 */ /* 0x001e300000000a00 */
[----:B------:R-:W1:Y:S01]  /*07c0*/  LDC.64 R10, c[0x0][0x380] ;  /* 0x0000e000ff0a7b82 */ /* 0x000e620000000a00 */
[----:B0-----:R-:W-:-:S05]  /*07d0*/  IMAD.WIDE R8, R3, 0xc, R8 ;  /* 0x0000000c03087825 */ /* 0x001fca00078e0208 */
[----:B------:R0:W5:Y:S02]  /*07e0*/  LDG.E R0, desc[UR4][R8.64+0x4] ;  /* 0x0000040408007981 */ /* 0x000164000c1e1900 */
.L_x_14:
[----:B01----:R-:W-:-:S06]  /*07f0*/  IMAD.WIDE R8, R3, 0xc, R10 ;  /* 0x0000000c03087825 */ /* 0x003fcc00078e020a */
[----:B------:R-:W2:Y:S02]  /*0800*/  LDG.E R9, desc[UR4][R8.64+-0x8] ;  /* 0xfffff80408097981 */ /* 0x000ea4000c1e1900 */
[----:B--2--5:R-:W-:Y:S01]  /*0810*/  FSETP.NEU.AND P0, PT, R9, R0, PT ;  /* 0x000000000900720b */ /* 0x024fe20003f0d000 */
[----:B------:R-:W-:-:S12]  /*0820*/  IMAD.MOV.U32 R0, RZ, RZ, R3 ;  /* 0x000000ffff007224 */ /* 0x000fd800078e0003 */
[----:B------:R-:W-:Y:S05]  /*0830*/  @P0 BRA `(.L_x_13) ;  /* 0x0000000000140947 */ /* 0x000fea0003800000 */
[----:B------:R-:W-:Y:S01]  /*0840*/  VIADD R3, R3, 0xffffffff ;  /* 0xffffffff03037836 */ /* 0x000fe20000000000 */
[----:B------:R-:W-:-:S04]  /*0850*/  MOV R0, R9 ;  /* 0x0000000900007202 */ /* 0x000fc80000000f00 */
[----:B------:R-:W-:-:S13]  /*0860*/  ISETP.NE.AND P0, PT, R3, RZ, PT ;  /* 0x000000ff0300720c */ /* 0x000fda0003f05270 */
[----:B------:R-:W-:Y:S05]  /*0870*/  @P0 BRA `(.L_x_14) ;  /* 0xfffffffc00dc0947 */ /* 0x000fea000383ffff */
[----:B------:R-:W-:-:S07]  /*0880*/  IMAD.MOV.U32 R0, RZ, RZ, RZ ;  /* 0x000000ffff007224 */ /* 0x000fce00078e00ff */
.L_x_13:
[----:B------:R-:W-:Y:S05]  /*0890*/  BSYNC.RECONVERGENT B0 ;  /* 0x0000000000007941 */ /* 0x000fea0003800200 */
.L_x_12:
[----:B------:R-:W-:Y:S01]  /*08a0*/  ISETP.NE.AND P0, PT, R7, R2, PT ;  /* 0x000000020700720c */ /* 0x000fe20003f05270 */
[----:B------:R-:W-:Y:S01]  /*08b0*/  BSSY.RECONVERGENT B0, `(.L_x_15) ;  /* 0x0000013000007945 */ /* 0x000fe20003800200 */
[----:B0-----:R-:W-:-:S11]  /*08c0*/  IMAD.MOV.U32 R9, RZ, RZ, R2 ;  /* 0x000000ffff097224 */ /* 0x001fd600078e0002 */
[----:B------:R-:W-:Y:S05]  /*08d0*/  @!P0 BRA `(.L_x_16) ;  /* 0x0000000000408947 */ /* 0x000fea0003800000 */
[----:B------:R-:W0:Y:S08]  /*08e0*/  LDC.64 R8, c[0x0][0x380] ;  /* 0x0000e000ff087b82 */ /* 0x000e300000000a00 */
[----:B------:R-:W1:Y:S08]  /*08f0*/  LDC R6, c[0x0][0x388] ;  /* 0x0000e200ff067b82 */ /* 0x000e700000000800 */
[----:B------:R-:W2:Y:S01]  /*0900*/  LDC.64 R12, c[0x0][0x380] ;  /* 0x0000e000ff0c7b82 */ /* 0x000ea20000000a00 */
[----:B0-----:R-:W-:-:S06]  /*0910*/  IMAD.WIDE R8, R7, 0xc, R8 ;  /* 0x0000000c07087825 */ /* 0x001fcc00078e0208 */
[----:B------:R0:W5:Y:S01]  /*0920*/  LDG.E R8, desc[UR4][R8.64+0x4] ;  /* 0x0000040408087981 */ /* 0x000162000c1e1900 */
[----:B-1----:R-:W-:-:S07]  /*0930*/  IADD3 R6, PT, PT, R6, -0x2, RZ ;  /* 0xfffffffe06067810 */ /* 0x002fce0007ffe0ff */
.L_x_17:
[----:B--2---:R-:W-:-:S06]  /*0940*/  IMAD.WIDE R10, R7, 0xc, R12 ;  /* 0x0000000c070a7825 */ /* 0x004fcc00078e020c */
[----:B------:R-:W2:Y:S01]  /*0950*/  LDG.E R11, desc[UR4][R10.64+0x10] ;  /* 0x000010040a0b7981 */ /* 0x000ea2000c1e1900 */
[----:B0-----:R-:W-:Y:S01]  /*0960*/  IMAD.MOV.U32 R9, RZ, RZ, R7 ;  /* 0x000000ffff097224 */ /* 0x001fe200078e0007 */
[----:B--2--5:R-:W-:-:S13]  /*0970*/  FSETP.NEU.AND P0, PT, R11, R8, PT ;  /* 0x000000080b00720b */ /* 0x024fda0003f0d000 */
[----:B------:R-:W-:Y:S05]  /*0980*/  @P0 BRA `(.L_x_16) ;  /* 0x0000000000140947 */ /* 0x000fea0003800000 */
[C---:B------:R-:W-:Y:S01]  /*0990*/  ISETP.NE.AND P0, PT, R7.reuse, R6, PT ;  /* 0x000000060700720c */ /* 0x040fe20003f05270 */
[----:B------:R-:W-:Y:S01]  /*09a0*/  VIADD R7, R7, 0x1 ;  /* 0x0000000107077836 */ /* 0x000fe20000000000 */
[----:B------:R-:W-:-:S11]  /*09b0*/  MOV R8, R11 ;  /* 0x0000000b00087202 */ /* 0x000fd60000000f00 */
[----:B------:R-:W-:Y:S05]  /*09c0*/  @P0 BRA `(.L_x_17) ;  /* 0xfffffffc00dc0947 */ /* 0x000fea000383ffff */
[----:B------:R-:W-:-:S07]  /*09d0*/  IMAD.MOV.U32 R9, RZ, RZ, R2 ;  /* 0x000000ffff097224 */ /* 0x000fce00078e0002 */
.L_x_16:
[----:B------:R-:W-:Y:S05]  /*09e0*/  BSYNC.RECONVERGENT B0 ;  /* 0x0000000000007941 */ /* 0x000fea0003800200 */
.L_x_15:
[----:B------:R-:W-:Y:S01]  /*09f0*/  ISETP.GE.AND P0, PT, R9, R0, PT ;  /* 0x000000000900720c */ /* 0x000fe20003f06270 */
[----:B------:R-:W-:Y:S01]  /*0a00*/  BSSY.RECONVERGENT B0, `(.L_x_18) ;  /* 0x000006f000007945 */ /* 0x000fe20003800200 */
[----:B------:R-:W-:-:S11]  /*0a10*/  IMAD.MOV.U32 R7, RZ, RZ, RZ ;  /* 0x000000ffff077224 */ /* 0x000fd600078e00ff */
[----:B------:R-:W-:Y:S05]  /*0a20*/  @!P0 BRA `(.L_x_19) ;  /* 0x0000000400b08947 */ /* 0x000fea0003800000 */
[-C--:B------:R-:W-:Y:S01]  /*0a30*/  IADD3 R2, PT, PT, R9, -R0.reuse, RZ ;  /* 0x8000000009027210 */ /* 0x080fe20007ffe0ff */
[----:B------:R-:W-:Y:S01]  /*0a40*/  BSSY.RECONVERGENT B1, `(.L_x_20) ;  /* 0x0000032000017945 */ /* 0x000fe20003800200 */
[----:B------:R-:W-:Y:S01]  /*0a50*/  IMAD.MOV.U32 R7, RZ, RZ, RZ ;  /* 0x000000ffff077224 */ /* 0x000fe200078e00ff */
[----:B------:R-:W-:Y:S02]  /*0a60*/  MOV R6, R0 ;  /* 0x0000000000067202 */ /* 0x000fe40000000f00 */
[C---:B------:R-:W-:Y:S01]  /*0a70*/  ISETP.GE.U32.AND P0, PT, R2.reuse, 0xf, PT ;  /* 0x0000000f0200780c */ /* 0x040fe20003f06070 */
[----:B------:R-:W-:-:S05]  /*0a80*/  VIADD R8, R2, 0x1 ;  /* 0x0000000102087836 */ /* 0x000fca0000000000 */
[----:B------:R-:W-:-:S04]  /*0a90*/  LOP3.LUT R25, R8, 0xf, RZ, 0xc0, !PT ;  /* 0x0000000f08197812 */ /* 0x000fc800078ec0ff */
[----:B------:R-:W-:-:S03]  /*0aa0*/  ISETP.NE.AND P1, PT, R25, RZ, PT ;  /* 0x000000ff1900720c */ /* 0x000fc60003f25270 */
[----:B------:R-:W-:Y:S10]  /*0ab0*/  @!P0 BRA `(.L_x_21) ;  /* 0x0000000000a88947 */ /* 0x000ff40003800000 */
[----:B------:R-:W-:Y:S01]  /*0ac0*/  LOP3.LUT R10, R8, 0xfffffff0, RZ, 0xc0, !PT ;  /* 0xfffffff0080a7812 */ /* 0x000fe200078ec0ff */
[----:B------:R-:W-:Y:S02]  /*0ad0*/  IMAD.MOV.U32 R7, RZ, RZ, RZ ;  /* 0x000000ffff077224 */ /* 0x000fe400078e00ff */
[----:B------:R-:W-:Y:S01]  /*0ae0*/  IMAD.MOV.U32 R6, RZ, RZ, R0 ;  /* 0x000000ffff067224 */ /* 0x000fe200078e0000 */
[----:B------:R-:W-:-:S07]  /*0af0*/  IADD3 R10, PT, PT, -R10, RZ, RZ ;  /* 0x000000ff0a0a7210 */ /* 0x000fce0007ffe1ff */
.L_x_22:
[----:B------:R-:W0:Y:S02]  /*0b00*/  LDC.64 R2, c[0x0][0x380] ;  /* 0x0000e000ff027b82 */ /* 0x000e240000000a00 */
[----:B0-----:R-:W-:-:S05]  /*0b10*/  IMAD.WIDE R2, R6, 0xc, R2 ;  /* 0x0000000c06027825 */ /* 0x001fca00078e0202 */
[----:B------:R-:W2:Y:S04]  /*0b20*/  LDG.E R24, desc[UR4][R2.64+0x8] ;  /* 0x0000080402187981 */ /* 0x000ea8000c1e1900 */
[----:B------:R-:W3:Y:S04]  /*0b30*/  LDG.E R27, desc[UR4][R2.64+0x14] ;  /* 0x00001404021b7981 */ /* 0x000ee8000c1e1900 */
[----:B------:R-:W4:Y:S04]  /*0b40*/  LDG.E R29, desc[UR4][R2.64+0x20] ;  /* 0x00002004021d7981 */ /* 0x000f28000c1e1900 */
[----:B------:R-:W5:Y:S04]  /*0b50*/  LDG.E R22, desc[UR4][R2.64+0x2c] ;  /* 0x00002c0402167981 */ /* 0x000f68000c1e1900 */
        /* <DEDUP_REMOVED lines=11> */
[----:B------:R-:W5:Y:S01]  /*0c10*/  LDG.E R23, desc[UR4][R2.64+0xbc] ;  /* 0x0000bc0402177981 */ /* 0x000f62000c1e1900 */
[----:B------:R-:W-:-:S02]  /*0c20*/  VIADD R10, R10, 0x10 ;  /* 0x000000100a0a7836 */ /* 0x000fc40000000000 */
[----:B------:R-:W-:-:S03]  /*0c30*/  VIADD R6, R6, 0x10 ;  /* 0x0000001006067836 */ /* 0x000fc60000000000 */
[----:B------:R-:W-:Y:S01]  /*0c40*/  ISETP.NE.AND P0, PT, R10, RZ, PT ;  /* 0x000000ff0a00720c */ /* 0x000fe20003f05270 */
[----:B--2---:R-:W-:-:S04]  /*0c50*/  FADD R24, R24, R7 ;  /* 0x0000000718187221 */ /* 0x004fc80000000000 */
[----:B---3--:R-:W-:-:S04]  /*0c60*/  FADD R24, R24, R27 ;  /* 0x0000001b18187221 */ /* 0x008fc80000000000 */
[----:B----4-:R-:W-:-:S04]  /*0c70*/  FADD R29, R24, R29 ;  /* 0x0000001d181d7221 */ /* 0x010fc80000000000 */
[----:B-----5:R-:W-:-:S04]  /*0c80*/  FADD R22, R29, R22 ;  /* 0x000000161d167221 */ /* 0x020fc80000000000 */
[----:B------:R-:W-:-:S04]  /*0c90*/  FADD R21, R22, R21 ;  /* 0x0000001516157221 */ /* 0x000fc80000000000 */
        /* <DEDUP_REMOVED lines=10> */
[----:B------:R-:W-:Y:S01]  /*0d40*/  FADD R7, R12, R23 ;  /* 0x000000170c077221 */ /* 0x000fe20000000000 */
[----:B------:R-:W-:Y:S06]  /*0d50*/  @P0 BRA `(.L_x_22) ;  /* 0xfffffffc00680947 */ /* 0x000fec000383ffff */
.L_x_21:
[----:B------:R-:W-:Y:S05]  /*0d60*/  BSYNC.RECONVERGENT B1 ;  /* 0x0000000000017941 */ /* 0x000fea0003800200 */
.L_x_20:
[----:B------:R-:W-:Y:S05]  /*0d70*/  @!P1 BRA `(.L_x_19) ;  /* 0x0000000000dc9947 */ /* 0x000fea0003800000 */
[----:B------:R-:W-:Y:S01]  /*0d80*/  ISETP.GE.U32.AND P0, PT, R25, 0x8, PT ;  /* 0x000000081900780c */ /* 0x000fe20003f06070 */
[----:B------:R-:W-:Y:S01]  /*0d90*/  BSSY.RECONVERGENT B1, `(.L_x_23) ;  /* 0x0000017000017945 */ /* 0x000fe20003800200 */
[----:B------:R-:W-:-:S04]  /*0da0*/  LOP3.LUT R12, R8, 0x7, RZ, 0xc0, !PT ;  /* 0x00000007080c7812 */ /* 0x000fc800078ec0ff */
[----:B------:R-:W-:-:S07]  /*0db0*/  ISETP.NE.AND P1, PT, R12, RZ, PT ;  /* 0x000000ff0c00720c */ /* 0x000fce0003f25270 */
[----:B------:R-:W-:Y:S06]  /*0dc0*/  @!P0 BRA `(.L_x_24) ;  /* 0x00000000004c8947 */ /* 0x000fec0003800000 */
        /* <DEDUP_REMOVED lines=9> */
[----:B------:R-:W5:Y:S01]  /*0e60*/  LDG.E R23, desc[UR4][R2.64+0x5c] ;  /* 0x00005c0402177981 */ /* 0x000f62000c1e1900 */
[----:B------:R-:W-:Y:S01]  /*0e70*/  IADD3 R6, PT, PT, R6, 0x8, RZ ;  /* 0x0000000806067810 */ /* 0x000fe20007ffe0ff */
[----:B--2---:R-:W-:-:S04]  /*0e80*/  FADD R10, R7, R10 ;  /* 0x0000000a070a7221 */ /* 0x004fc80000000000 */
[----:B---3--:R-:W-:-:S04]  /*0e90*/  FADD R10, R10, R11 ;  /* 0x0000000b0a0a7221 */ /* 0x008fc80000000000 */
[----:B----4-:R-:W-:-:S04]  /*0ea0*/  FADD R10, R10, R13 ;  /* 0x0000000d0a0a7221 */ /* 0x010fc80000000000 */
[----:B-----5:R-:W-:-:S04]  /*0eb0*/  FADD R10, R10, R15 ;  /* 0x0000000f0a0a7221 */ /* 0x020fc80000000000 */
[----:B------:R-:W-:-:S04]  /*0ec0*/  FADD R10, R10, R17 ;  /* 0x000000110a0a7221 */ /* 0x000fc80000000000 */
[----:B------:R-:W-:-:S04]  /*0ed0*/  FADD R10, R10, R19 ;  /* 0x000000130a0a7221 */ /* 0x000fc80000000000 */
[----:B------:R-:W-:-:S04]  /*0ee0*/  FADD R10, R10, R21 ;  /* 0x000000150a0a7221 */ /* 0x000fc80000000000 */
[----:B------:R-:W-:-:S07]  /*0ef0*/  FADD R7, R10, R23 ;  /* 0x000000170a077221 */ /* 0x000fce0000000000 */
.L_x_24:
[----:B------:R-:W-:Y:S05]  /*0f00*/  BSYNC.RECONVERGENT B1 ;  /* 0x0000000000017941 */ /* 0x000fea0003800200 */
.L_x_23:
        /* <DEDUP_REMOVED lines=11> */
[----:B------:R-:W5:Y:S01]  /*0fc0*/  LDG.E R15, desc[UR4][R2.64+0x2c] ;  /* 0x00002c04020f7981 */ /* 0x000f62000c1e1900 */
[----:B------:R-:W-:-:S02]  /*0fd0*/  VIADD R6, R6, 0x4 ;  /* 0x0000000406067836 */ /* 0x000fc40000000000 */
[----:B--2---:R-:W-:-:S04]  /*0fe0*/  FADD R10, R7, R10 ;  /* 0x0000000a070a7221 */ /* 0x004fc80000000000 */
[----:B---3--:R-:W-:-:S04]  /*0ff0*/  FADD R10, R10, R11 ;  /* 0x0000000b0a0a7221 */ /* 0x008fc80000000000 */
[----:B----4-:R-:W-:-:S04]  /*1000*/  FADD R10, R10, R13 ;  /* 0x0000000d0a0a7221 */ /* 0x010fc80000000000 */
[----:B-----5:R-:W-:-:S07]  /*1010*/  FADD R7, R10, R15 ;  /* 0x0000000f0a077221 */ /* 0x020fce0000000000 */
.L_x_26:
[----:B------:R-:W-:Y:S05]  /*1020*/  BSYNC.RECONVERGENT B1 ;  /* 0x0000000000017941 */ /* 0x000fea0003800200 */
.L_x_25:
[----:B------:R-:W-:Y:S05]  /*1030*/  @!P1 BRA `(.L_x_19) ;  /* 0x00000000002c9947 */ /* 0x000fea0003800000 */
[----:B------:R-:W0:Y:S01]  /*1040*/  LDC.64 R10, c[0x0][0x380] ;  /* 0x0000e000ff0a7b82 */ /* 0x000e220000000a00 */
[----:B------:R-:W-:Y:S01]  /*1050*/  IMAD.MOV R8, RZ, RZ, -R8 ;  /* 0x000000ffff087224 */ /* 0x000fe200078e0a08 */
[----:B0-----:R-:W-:-:S04]  /*1060*/  IADD3 R10, P0, PT, R10, 0x8, RZ ;  /* 0x000000080a0a7810 */ /* 0x001fc80007f1e0ff */
[----:B------:R-:W-:-:S09]  /*1070*/  IADD3.X R11, PT, PT, RZ, R11, RZ, P0, !PT ;  /* 0x0000000bff0b7210 */ /* 0x000fd200007fe4ff */
.L_x_27:
[----:B------:R-:W-:-:S06]  /*1080*/  IMAD.WIDE R2, R6, 0xc, R10 ;  /* 0x0000000c06027825 */ /* 0x000fcc00078e020a */
[----:B------:R-:W2:Y:S01]  /*1090*/  LDG.E R2, desc[UR4][R2.64] ;  /* 0x0000000402027981 */ /* 0x000ea2000c1e1900 */
[----:B------:R-:W-:Y:S02]  /*10a0*/  VIADD R8, R8, 0x1 ;  /* 0x0000000108087836 */ /* 0x000fe40000000000 */
[----:B------:R-:W-:-:S03]  /*10b0*/  VIADD R6, R6, 0x1 ;  /* 0x0000000106067836 */ /* 0x000fc60000000000 */
[----:B------:R-:W-:Y:S01]  /*10c0*/  ISETP.NE.AND P0, PT, R8, RZ, PT ;  /* 0x000000ff0800720c */ /* 0x000fe20003f05270 */
[----:B--2---:R-:W-:-:S12]  /*10d0*/  FADD R7, R2, R7 ;  /* 0x0000000702077221 */ /* 0x004fd80000000000 */
[----:B------:R-:W-:Y:S05]  /*10e0*/  @P0 BRA `(.L_x_27) ;  /* 0xfffffffc00e40947 */ /* 0x000fea000383ffff */
.L_x_19:
[----:B------:R-:W-:Y:S05]  /*10f0*/  BSYNC.RECONVERGENT B0 ;  /* 0x0000000000007941 */ /* 0x000fea0003800200 */
.L_x_18:
[----:B------:R-:W-:Y:S01]  /*1100*/  IADD3 R0, PT, PT, R9, 0x1, -R0 ;  /* 0x0000000109007810 */ /* 0x000fe20007ffe800 */
[----:B------:R-:W-:Y:S03]  /*1110*/  BSSY.RECONVERGENT B0, `(.L_x_28) ;  /* 0x000000e000007945 */ /* 0x000fe60003800200 */
[----:B------:R-:W-:-:S04]  /*1120*/  I2FP.F32.S32 R8, R0 ;  /* 0x0000000000087245 */ /* 0x000fc80000201400 */
[----:B------:R-:W0:Y:S08]  /*1130*/  MUFU.RCP R0, R8 ;  /* 0x0000000800007308 */ /* 0x000e300000001000 */
[----:B------:R-:W1:Y:S01]  /*1140*/  FCHK P0, R7, R8 ;  /* 0x0000000807007302 */ /* 0x000e620000000000 */
[----:B0-----:R-:W-:-:S04]  /*1150*/  FFMA R3, -R8, R0, 1 ;  /* 0x3f80000008037423 */ /* 0x001fc80000000100 */
[----:B------:R-:W-:-:S04]  /*1160*/  FFMA R0, R0, R3, R0 ;  /* 0x0000000300007223 */ /* 0x000fc80000000000 */
[----:B------:R-:W-:-:S04]  /*1170*/  FFMA R2, R0, R7, RZ ;  /* 0x0000000700027223 */ /* 0x000fc800000000ff */
[----:B------:R-:W-:-:S04]  /*1180*/  FFMA R3, -R8, R2, R7 ;  /* 0x0000000208037223 */ /* 0x000fc80000000107 */
[----:B------:R-:W-:Y:S01]  /*1190*/  FFMA R3, R0, R3, R2 ;  /* 0x0000000300037223 */ /* 0x000fe20000000002 */
[----:B-1----:R-:W-:Y:S06]  /*11a0*/  @!P0 BRA `(.L_x_29) ;  /* 0x0000000000108947 */ /* 0x002fec0003800000 */
[----:B------:R-:W-:Y:S02]  /*11b0*/  MOV R3, R7 ;  /* 0x0000000700037202 */ /* 0x000fe40000000f00 */
[----:B------:R-:W-:-:S07]  /*11c0*/  MOV R2, 0x11e0 ;  /* 0x000011e000027802 */ /* 0x000fce0000000f00 */
[----:B------:R-:W-:Y:S05]  /*11d0*/  CALL.REL.NOINC `($__internal_0_$__cuda_sm3x_div_rn_noftz_f32_slowpath) ;  /* 0x0000000000107944 */ /* 0x000fea0003c00000 */
[----:B------:R-:W-:-:S07]  /*11e0*/  IMAD.MOV.U32 R3, RZ, RZ, R0 ;  /* 0x000000ffff037224 */ /* 0x000fce00078e0000 */
.L_x_29:
[----:B------:R-:W-:Y:S05]  /*11f0*/  BSYNC.RECONVERGENT B0 ;  /* 0x0000000000007941 */ /* 0x000fea0003800200 */
.L_x_28:
[----:B------:R-:W-:Y:S01]  /*1200*/  STG.E desc[UR4][R4.64+0x8], R3 ;  /* 0x0000080304007986 */ /* 0x000fe2000c101904 */
[----:B------:R-:W-:Y:S05]  /*1210*/  EXIT ;  /* 0x000000000000794d */ /* 0x000fea0003800000 */
        .weak           $__internal_0_$__cuda_sm3x_div_rn_noftz_f32_slowpath
        .type           $__internal_0_$__cuda_sm3x_div_rn_noftz_f32_slowpath,@function
        .size           $__internal_0_$__cuda_sm3x_div_rn_noftz_f32_slowpath,(.L_x_42 - $__internal_0_$__cuda_sm3x_div_rn_noftz_f32_slowpath)
$__internal_0_$__cuda_sm3x_div_rn_noftz_f32_slowpath:
[--C-:B------:R-:W-:Y:S01]  /*1220*/  SHF.R.U32.HI R6, RZ, 0x17, R8.reuse ;  /* 0x00000017ff067819 */ /* 0x100fe20000011608 */
[----:B------:R-:W-:Y:S01]  /*1230*/  BSSY.RECONVERGENT B1, `(.L_x_30) ;  /* 0x0000064000017945 */ /* 0x000fe20003800200 */
[----:B------:R-:W-:Y:S02]  /*1240*/  SHF.R.U32.HI R0, RZ, 0x17, R3 ;  /* 0x00000017ff007819 */ /* 0x000fe40000011603 */
[----:B------:R-:W-:Y:S01]  /*1250*/  LOP3.LUT R15, R6, 0xff, RZ, 0xc0, !PT ;  /* 0x000000ff060f7812 */ /* 0x000fe200078ec0ff */
[----:B------:R-:W-:Y:S01]  /*1260*/  IMAD.MOV.U32 R6, RZ, RZ, R8 ;  /* 0x000000ffff067224 */ /* 0x000fe200078e0008 */
[----:B------:R-:W-:-:S03]  /*1270*/  LOP3.LUT R10, R0, 0xff, RZ, 0xc0, !PT ;  /* 0x000000ff000a7812 */ /* 0x000fc600078ec0ff */
[----:B------:R-:W-:Y:S01]  /*1280*/  VIADD R11, R15, 0xffffffff ;  /* 0xffffffff0f0b7836 */ /* 0x000fe20000000000 */
[----:B------:R-:W-:-:S04]  /*1290*/  IADD3 R9, PT, PT, R10, -0x1, RZ ;  /* 0xffffffff0a097810 */ /* 0x000fc80007ffe0ff */
[----:B------:R-:W-:-:S04]  /*12a0*/  ISETP.GT.U32.AND P0, PT, R11, 0xfd, PT ;  /* 0x000000fd0b00780c */ /* 0x000fc80003f04070 */
[----:B------:R-:W-:-:S13]  /*12b0*/  ISETP.GT.U32.OR P0, PT, R9, 0xfd, P0 ;  /* 0x000000fd0900780c */ /* 0x000fda0000704470 */
[----:B------:R-:W-:Y:S01]  /*12c0*/  @!P0 IMAD.MOV.U32 R7, RZ, RZ, RZ ;  /* 0x000000ffff078224 */ /* 0x000fe200078e00ff */
[----:B------:R-:W-:Y:S06]  /*12d0*/  @!P0 BRA `(.L_x_31) ;  /* 0x0000000000608947 */ /* 0x000fec0003800000 */
[----:B------:R-:W-:Y:S02]  /*12e0*/  FSETP.GTU.FTZ.AND P0, PT, |R3|, +INF , PT ;  /* 0x7f8000000300780b */ /* 0x000fe40003f1c200 */
[----:B------:R-:W-:Y:S02]  /*12f0*/  FSETP.GTU.FTZ.AND P1, PT, |R8|, +INF , PT ;  /* 0x7f8000000800780b */ /* 0x000fe40003f3c200 */
[----:B------:R-:W-:Y:S02]  /*1300*/  MOV R0, R8 ;  /* 0x0000000800007202 */ /* 0x000fe40000000f00 */
[----:B------:R-:W-:-:S13]  /*1310*/  PLOP3.LUT P0, PT, P0, P1, PT, 0xf8, 0x8f ;  /* 0x00000000008f781c */ /* 0x000fda0000703f70 */
[----:B------:R-:W-:Y:S05]  /*1320*/  @P0 BRA `(.L_x_32) ;  /* 0x00000004004c0947 */ /* 0x000fea0003800000 */
[----:B------:R-:W-:-:S13]  /*1330*/  LOP3.LUT P0, RZ, R6, 0x7fffffff, R3, 0xc8, !PT ;  /* 0x7fffffff06ff7812 */ /* 0x000fda000780c803 */
[----:B------:R-:W-:Y:S05]  /*1340*/  @!P0 BRA `(.L_x_33) ;  /* 0x00000004003c8947 */ /* 0x000fea0003800000 */
[C---:B------:R-:W-:Y:S02]  /*1350*/  FSETP.NEU.FTZ.AND P2, PT, |R3|.reuse, +INF , PT ;  /* 0x7f8000000300780b */ /* 0x040fe40003f5d200 */
[----:B------:R-:W-:Y:S02]  /*1360*/  FSETP.NEU.FTZ.AND P1, PT, |R0|, +INF , PT ;  /* 0x7f8000000000780b */ /* 0x000fe40003f3d200 */
[----:B------:R-:W-:-:S11]  /*1370*/  FSETP.NEU.FTZ.AND P0, PT, |R3|, +INF , PT ;  /* 0x7f8000000300780b */ /* 0x000fd60003f1d200 */
[----:B------:R-:W-:Y:S05]  /*1380*/  @!P1 BRA !P2, `(.L_x_33) ;  /* 0x00000004002c9947 */ /* 0x000fea0005000000 */
[----:B------:R-:W-:-:S04]  /*1390*/  LOP3.LUT P2, RZ, R3, 0x7fffffff, RZ, 0xc0, !PT ;  /* 0x7fffffff03ff7812 */ /* 0x000fc8000784c0ff */
[----:B------:R-:W-:-:S13]  /*13a0*/  PLOP3.LUT P1, PT, P1, P2, PT, 0x2f, 0xf2 ;  /* 0x0000000000f2781c */ /* 0x000fda0000f24577 */
[----:B------:R-:W-:Y:S05]  /*13b0*/  @P1 BRA `(.L_x_34) ;  /* 0x0000000400181947 */ /* 0x000fea0003800000 */
[----:B------:R-:W-:-:S04]  /*13c0*/  LOP3.LUT P1, RZ, R6, 0x7fffffff, RZ, 0xc0, !PT ;  /* 0x7fffffff06ff7812 */ /* 0x000fc8000782c0ff */
[----:B------:R-:W-:-:S13]  /*13d0*/  PLOP3.LUT P0, PT, P0, P1, PT, 0x2f, 0xf2 ;  /* 0x0000000000f2781c */ /* 0x000fda0000702577 */
[----:B------:R-:W-:Y:S05]  /*13e0*/  @P0 BRA `(.L_x_35) ;  /* 0x0000000400000947 */ /* 0x000fea0003800000 */
[----:B------:R-:W-:Y:S02]  /*13f0*/  ISETP.GE.AND P0, PT, R9, RZ, PT ;  /* 0x000000ff0900720c */ /* 0x000fe40003f06270 */
[----:B------:R-:W-:-:S11]  /*1400*/  ISETP.GE.AND P1, PT, R11, RZ, PT ;  /* 0x000000ff0b00720c */ /* 0x000fd60003f26270 */
[----:B------:R-:W-:Y:S02]  /*1410*/  @P0 IMAD.MOV.U32 R7, RZ, RZ, RZ ;  /* 0x000000ffff070224 */ /* 0x000fe400078e00ff */
[----:B------:R-:W-:Y:S01]  /*1420*/  @!P0 FFMA R3, R3, 1.84467440737095516160e+19, RZ ;  /* 0x5f80000003038823 */ /* 0x000fe200000000ff */
[----:B------:R-:W-:Y:S02]  /*1430*/  @!P0 IMAD.MOV.U32 R7, RZ, RZ, -0x40 ;  /* 0xffffffc0ff078424 */ /* 0x000fe400078e00ff */
[----:B------:R-:W-:-:S03]  /*1440*/  @!P1 FFMA R6, R0, 1.84467440737095516160e+19, RZ ;  /* 0x5f80000000069823 */ /* 0x000fc600000000ff */
[----:B------:R-:W-:-:S07]  /*1450*/  @!P1 IADD3 R7, PT, PT, R7, 0x40, RZ ;  /* 0x0000004007079810 */ /* 0x000fce0007ffe0ff */
.L_x_31:
[----:B------:R-:W-:Y:S01]  /*1460*/  LEA R9, R15, 0xc0800000, 0x17 ;  /* 0xc08000000f097811 */ /* 0x000fe200078eb8ff */
[----:B------:R-:W-:Y:S04]  /*1470*/  BSSY.RECONVERGENT B2, `(.L_x_36) ;  /* 0x0000036000027945 */ /* 0x000fe80003800200 */
[----:B------:R-:W-:Y:S02]  /*1480*/  IMAD.IADD R9, R6, 0x1, -R9 ;  /* 0x0000000106097824 */ /* 0x000fe400078e0a09 */
[----:B------:R-:W-:Y:S02]  /*1490*/  VIADD R6, R10, 0xffffff81 ;  /* 0xffffff810a067836 */ /* 0x000fe40000000000 */
[----:B------:R-:W0:Y:S01]  /*14a0*/  MUFU.RCP R8, R9 ;  /* 0x0000000900087308 */ /* 0x000e220000001000 */
[----:B------:R-:W-:Y:S01]  /*14b0*/  FADD.FTZ R11, -R9, -RZ ;  /* 0x800000ff090b7221 */ /* 0x000fe20000010100 */
[C---:B------:R-:W-:Y:S01]  /*14c0*/  IMAD R0, R6.reuse, -0x800000, R3 ;  /* 0xff80000006007824 */ /* 0x040fe200078e0203 */
[----:B------:R-:W-:-:S04]  /*14d0*/  IADD3 R6, PT, PT, R6, 0x7f, -R15 ;  /* 0x0000007f06067810 */ /* 0x000fc80007ffe80f */
[----:B------:R-:W-:Y:S01]  /*14e0*/  IADD3 R6, PT, PT, R6, R7, RZ ;  /* 0x0000000706067210 */ /* 0x000fe20007ffe0ff */
[----:B0-----:R-:W-:-:S04]  /*14f0*/  FFMA R13, R8, R11, 1 ;  /* 0x3f800000080d7423 */ /* 0x001fc8000000000b */
[----:B------:R-:W-:-:S04]  /*1500*/  FFMA R10, R8, R13, R8 ;  /* 0x0000000d080a7223 */ /* 0x000fc80000000008 */
[----:B------:R-:W-:-:S04]  /*1510*/  FFMA R3, R0, R10, RZ ;  /* 0x0000000a00037223 */ /* 0x000fc800000000ff */
[----:B------:R-:W-:-:S04]  /*1520*/  FFMA R8, R11, R3, R0 ;  /* 0x000000030b087223 */ /* 0x000fc80000000000 */
[----:B------:R-:W-:-:S04]  /*1530*/  FFMA R13, R10, R8, R3 ;  /* 0x000000080a0d7223 */ /* 0x000fc80000000003 */
[----:B------:R-:W-:-:S04]  /*1540*/  FFMA R8, R11, R13, R0 ;  /* 0x0000000d0b087223 */ /* 0x000fc80000000000 */
[----:B------:R-:W-:-:S05]  /*1550*/  FFMA R0, R10, R8, R13 ;  /* 0x000000080a007223 */ /* 0x000fca000000000d */
[----:B------:R-:W-:-:S04]  /*1560*/  SHF.R.U32.HI R3, RZ, 0x17, R0 ;  /* 0x00000017ff037819 */ /* 0x000fc80000011600 */
[----:B------:R-:W-:-:S05]  /*1570*/  LOP3.LUT R3, R3, 0xff, RZ, 0xc0, !PT ;  /* 0x000000ff03037812 */ /* 0x000fca00078ec0ff */
[----:B------:R-:W-:-:S04]  /*1580*/  IMAD.IADD R9, R3, 0x1, R6 ;  /* 0x0000000103097824 */ /* 0x000fc800078e0206 */
[----:B------:R-:W-:-:S05]  /*1590*/  VIADD R3, R9, 0xffffffff ;  /* 0xffffffff09037836 */ /* 0x000fca0000000000 */
[----:B------:R-:W-:-:S13]  /*15a0*/  ISETP.GE.U32.AND P0, PT, R3, 0xfe, PT ;  /* 0x000000fe0300780c */ /* 0x000fda0003f06070 */
[----:B------:R-:W-:Y:S05]  /*15b0*/  @!P0 BRA `(.L_x_37) ;  /* 0x0000000000808947 */ /* 0x000fea0003800000 */
[----:B------:R-:W-:-:S13]  /*15c0*/  ISETP.GT.AND P0, PT, R9, 0xfe, PT ;  /* 0x000000fe0900780c */ /* 0x000fda0003f04270 */
[----:B------:R-:W-:Y:S05]  /*15d0*/  @P0 BRA `(.L_x_38) ;  /* 0x00000000006c0947 */ /* 0x000fea0003800000 */
[----:B------:R-:W-:-:S13]  /*15e0*/  ISETP.GE.AND P0, PT, R9, 0x1, PT ;  /* 0x000000010900780c */ /* 0x000fda0003f06270 */
[----:B------:R-:W-:Y:S05]  /*15f0*/  @P0 BRA `(.L_x_39) ;  /* 0x0000000000740947 */ /* 0x000fea0003800000 */
[----:B------:R-:W-:Y:S02]  /*1600*/  ISETP.GE.AND P0, PT, R9, -0x18, PT ;  /* 0xffffffe80900780c */ /* 0x000fe40003f06270 */
[----:B------:R-:W-:-:S11]  /*1610*/  LOP3.LUT R0, R0, 0x80000000, RZ, 0xc0, !PT ;  /* 0x8000000000007812 */ /* 0x000fd600078ec0ff */
[----:B------:R-:W-:Y:S05]  /*1620*/  @!P0 BRA `(.L_x_39) ;  /* 0x0000000000688947 */ /* 0x000fea0003800000 */
[CCC-:B------:R-:W-:Y:S01]  /*1630*/  FFMA.RZ R3, R10.reuse, R8.reuse, R13.reuse ;  /* 0x000000080a037223 */ /* 0x1c0fe2000000c00d */
[CCC-:B------:R-:W-:Y:S01]  /*1640*/  FFMA.RM R6, R10.reuse, R8.reuse, R13.reuse ;  /* 0x000000080a067223 */ /* 0x1c0fe2000000400d */
[C---:B------:R-:W-:Y:S02]  /*1650*/  ISETP.NE.AND P2, PT, R9.reuse, RZ, PT ;  /* 0x000000ff0900720c */ /* 0x040fe40003f45270 */
[----:B------:R-:W-:Y:S02]  /*1660*/  ISETP.NE.AND P1, PT, R9, RZ, PT ;  /* 0x000000ff0900720c */ /* 0x000fe40003f25270 */
[----:B------:R-:W-:Y:S01]  /*1670*/  LOP3.LUT R7, R3, 0x7fffff, RZ, 0xc0, !PT ;  /* 0x007fffff03077812 */ /* 0x000fe200078ec0ff */
[----:B------:R-:W-:Y:S01]  /*1680*/  FFMA.RP R3, R10, R8, R13 ;  /* 0x000000080a037223 */ /* 0x000fe2000000800d */
[----:B------:R-:W-:Y:S01]  /*1690*/  IADD3 R8, PT, PT, R9, 0x20, RZ ;  /* 0x0000002009087810 */ /* 0x000fe20007ffe0ff */
[----:B------:R-:W-:Y:S01]  /*16a0*/  IMAD.MOV R9, RZ, RZ, -R9 ;  /* 0x000000ffff097224 */ /* 0x000fe200078e0a09 */
[----:B------:R-:W-:-:S02]  /*16b0*/  LOP3.LUT R7, R7, 0x800000, RZ, 0xfc, !PT ;  /* 0x0080000007077812 */ /* 0x000fc400078efcff */
[----:B------:R-:W-:Y:S02]  /*16c0*/  FSETP.NEU.FTZ.AND P0, PT, R3, R6, PT ;  /* 0x000000060300720b */ /* 0x000fe40003f1d000 */
[----:B------:R-:W-:Y:S02]  /*16d0*/  SHF.L.U32 R8, R7, R8, RZ ;  /* 0x0000000807087219 */ /* 0x000fe400000006ff */
[----:B------:R-:W-:Y:S02]  /*16e0*/  SEL R6, R9, RZ, P2 ;  /* 0x000000ff09067207 */ /* 0x000fe40001000000 */
[----:B------:R-:W-:Y:S02]  /*16f0*/  ISETP.NE.AND P1, PT, R8, RZ, P1 ;  /* 0x000000ff0800720c */ /* 0x000fe40000f25270 */
[----:B------:R-:W-:Y:S02]  /*1700*/  SHF.R.U32.HI R6, RZ, R6, R7 ;  /* 0x00000006ff067219 */ /* 0x000fe40000011607 */
[----:B------:R-:W-:-:S02]  /*1710*/  PLOP3.LUT P0, PT, P0, P1, PT, 0xf8, 0x8f ;  /* 0x00000000008f781c */ /* 0x000fc40000703f70 */
[----:B------:R-:W-:Y:S02]  /*1720*/  SHF.R.U32.HI R8, RZ, 0x1, R6 ;  /* 0x00000001ff087819 */ /* 0x000fe40000011606 */
[----:B------:R-:W-:-:S04]  /*1730*/  SEL R3, RZ, 0x1, !P0 ;  /* 0x00000001ff037807 */ /* 0x000fc80004000000 */
[----:B------:R-:W-:-:S04]  /*1740*/  LOP3.LUT R3, R3, 0x1, R8, 0xf8, !PT ;  /* 0x0000000103037812 */ /* 0x000fc800078ef808 */
[----:B------:R-:W-:-:S05]  /*1750*/  LOP3.LUT R3, R3, R6, RZ, 0xc0, !PT ;  /* 0x0000000603037212 */ /* 0x000fca00078ec0ff */
[----:B------:R-:W-:-:S05]  /*1760*/  IMAD.IADD R3, R8, 0x1, R3 ;  /* 0x0000000108037824 */ /* 0x000fca00078e0203 */
[----:B------:R-:W-:Y:S01]  /*1770*/  LOP3.LUT R0, R3, R0, RZ, 0xfc, !PT ;  /* 0x0000000003007212 */ /* 0x000fe200078efcff */
[----:B------:R-:W-:Y:S06]  /*1780*/  BRA `(.L_x_39) ;  /* 0x0000000000107947 */ /* 0x000fec0003800000 */
.L_x_38:
[----:B------:R-:W-:-:S04]  /*1790*/  LOP3.LUT R0, R0, 0x80000000, RZ, 0xc0, !PT ;  /* 0x8000000000007812 */ /* 0x000fc800078ec0ff */
[----:B------:R-:W-:Y:S01]  /*17a0*/  LOP3.LUT R0, R0, 0x7f800000, RZ, 0xfc, !PT ;  /* 0x7f80000000007812 */ /* 0x000fe200078efcff */
[----:B------:R-:W-:Y:S06]  /*17b0*/  BRA `(.L_x_39) ;  /* 0x0000000000047947 */ /* 0x000fec0003800000 */
.L_x_37:
[----:B------:R-:W-:-:S07]  /*17c0*/  LEA R0, R6, R0, 0x17 ;  /* 0x0000000006007211 */ /* 0x000fce00078eb8ff */
.L_x_39:
[----:B------:R-:W-:Y:S05]  /*17d0*/  BSYNC.RECONVERGENT B2 ;  /* 0x0000000000027941 */ /* 0x000fea0003800200 */
.L_x_36:
[----:B------:R-:W-:Y:S05]  /*17e0*/  BRA `(.L_x_40) ;  /* 0x0000000000207947 */ /* 0x000fea0003800000 */
.L_x_35:
[----:B------:R-:W-:-:S04]  /*17f0*/  LOP3.LUT R0, R6, 0x80000000, R3, 0x48, !PT ;  /* 0x8000000006007812 */ /* 0x000fc800078e4803 */
[----:B------:R-:W-:Y:S01]  /*1800*/  LOP3.LUT R0, R0, 0x7f800000, RZ, 0xfc, !PT ;  /* 0x7f80000000007812 */ /* 0x000fe200078efcff */
[----:B------:R-:W-:Y:S06]  /*1810*/  BRA `(.L_x_40) ;  /* 0x0000000000147947 */ /* 0x000fec0003800000 */
.L_x_34:
[----:B------:R-:W-:Y:S01]  /*1820*/  LOP3.LUT R0, R6, 0x80000000, R3, 0x48, !PT ;  /* 0x8000000006007812 */ /* 0x000fe200078e4803 */
[----:B------:R-:W-:Y:S06]  /*1830*/  BRA `(.L_x_40) ;  /* 0x00000000000c7947 */ /* 0x000fec0003800000 */
.L_x_33:
[----:B------:R-:W0:Y:S01]  /*1840*/  MUFU.RSQ R0, -QNAN ;  /* 0xffc0000000007908 */ /* 0x000e220000001400 */
[----:B------:R-:W-:Y:S05]  /*1850*/  BRA `(.L_x_40) ;  /* 0x0000000000047947 */ /* 0x000fea0003800000 */
.L_x_32:
[----:B------:R-:W-:-:S07]  /*1860*/  FADD.FTZ R0, R3, R0 ;  /* 0x0000000003007221 */ /* 0x000fce0000010000 */
.L_x_40:
[----:B------:R-:W-:Y:S05]  /*1870*/  BSYNC.RECONVERGENT B1 ;  /* 0x0000000000017941 */ /* 0x000fea0003800200 */
.L_x_30:
[----:B------:R-:W-:-:S04]  /*1880*/  IMAD.MOV.U32 R3, RZ, RZ, 0x0 ;  /* 0x00000000ff037424 */ /* 0x000fc800078e00ff */
[----:B0-----:R-:W-:Y:S05]  /*1890*/  RET.REL.NODEC R2 `(_Z6kernelP5entryif) ;  /* 0xffffffe402d87950 */ /* 0x001fea0003c3ffff */
.L_x_41:
[----:B------:R-:W-:-:S00]  /*18a0*/  BRA `(.L_x_41) ;  /* 0xfffffffc00fc7947 */ /* 0x000fc0000383ffff */
[----:B------:R-:W-:-:S00]  /*18b0*/  NOP ;  /* 0x0000000000007918 */ /* 0x000fc00000000000 */
        /* <DEDUP_REMOVED lines=12> */
.L_x_42:


//--------------------- .nv.shared.reserved.0     --------------------------
	.section	.nv.shared.reserved.0,"aw",@nobits
	.weak		__nv_reservedSMEM_offset_0_alias
	.size		__nv_reservedSMEM_offset_0_alias, 0, 64
	.other		__nv_reservedSMEM_offset_0_alias,@"STO_CUDA_RESERVED_SHARED STV_DEFAULT"
__nv_reservedSMEM_offset_0_alias:
	.zero		0
	.zero		64


//--------------------- .nv.constant0._Z6kernelP5entryif --------------------------
	.section	.nv.constant0._Z6kernelP5entryif,"a",@progbits
	.sectionflags	@""
	.align	4
.nv.constant0._Z6kernelP5entryif:
	.zero		912


//--------------------- SYMBOLS --------------------------

	.type		.nv.reservedSmem.offset0,@object
	.size		.nv.reservedSmem.offset0,0x4
